//
// Generated by NVIDIA NVVM Compiler
//
// Compiler Build ID: CL-36424714
// Cuda compilation tools, release 13.0, V13.0.88
// Based on NVVM 20.0.0
//

.version 9.0
.target sm_100
.address_size 64

	// .globl	_Z6easterPiS_S_i

.visible .entry _Z6easterPiS_S_i(
	.param .u64 .ptr .align 1 _Z6easterPiS_S_i_param_0,
	.param .u64 .ptr .align 1 _Z6easterPiS_S_i_param_1,
	.param .u64 .ptr .align 1 _Z6easterPiS_S_i_param_2,
	.param .u32 _Z6easterPiS_S_i_param_3
)
{
	.reg .pred 	%p<2>;
	.reg .b32 	%r<63>;
	.reg .b64 	%rd<11>;

	ld.param.u64 	%rd1, [_Z6easterPiS_S_i_param_0];
	ld.param.u64 	%rd2, [_Z6easterPiS_S_i_param_1];
	ld.param.u64 	%rd3, [_Z6easterPiS_S_i_param_2];
	ld.param.u32 	%r2, [_Z6easterPiS_S_i_param_3];
	mov.u32 	%r3, %ctaid.x;
	mov.u32 	%r4, %ntid.x;
	mov.u32 	%r5, %tid.x;
	mad.lo.s32 	%r1, %r3, %r4, %r5;
	setp.ge.s32 	%p1, %r1, %r2;
	@%p1 bra 	$L__BB0_2;
	cvta.to.global.u64 	%rd4, %rd1;
	cvta.to.global.u64 	%rd5, %rd3;
	cvta.to.global.u64 	%rd6, %rd2;
	mul.wide.s32 	%rd7, %r1, 4;
	add.s64 	%rd8, %rd4, %rd7;
	ld.global.u32 	%r6, [%rd8];
	add.s32 	%r7, %r6, 2000;
	mul.hi.s32 	%r8, %r7, 1808407283;
	shr.u32 	%r9, %r8, 31;
	shr.s32 	%r10, %r8, 3;
	add.s32 	%r11, %r10, %r9;
	mul.lo.s32 	%r12, %r11, 19;
	sub.s32 	%r13, %r7, %r12;
	shr.s32 	%r14, %r7, 2;
	mul.hi.s32 	%r15, %r14, 1374389535;
	shr.u32 	%r16, %r15, 31;
	shr.s32 	%r17, %r15, 3;
	add.s32 	%r18, %r17, %r16;
	shl.b32 	%r19, %r18, 3;
	mad.lo.s32 	%r20, %r18, 3, 3;
	shr.s32 	%r21, %r20, 2;
	add.s32 	%r22, %r19, 13;
	mul.hi.s32 	%r23, %r22, -1374389535;
	shr.u32 	%r24, %r23, 31;
	shr.s32 	%r25, %r23, 3;
	add.s32 	%r26, %r25, %r24;
	mad.lo.s32 	%r27, %r13, 19, %r21;
	add.s32 	%r28, %r27, %r26;
	add.s32 	%r29, %r28, 15;
	mul.hi.s32 	%r30, %r29, -2004318071;
	add.s32 	%r31, %r30, %r29;
	shr.u32 	%r32, %r31, 31;
	shr.s32 	%r33, %r31, 4;
	add.s32 	%r34, %r33, %r32;
	mul.lo.s32 	%r35, %r34, 30;
	sub.s32 	%r36, %r29, %r35;
	shl.b32 	%r37, %r36, 5;
	add.s32 	%r38, %r37, %r13;
	sub.s32 	%r39, 29578, %r38;
	shr.u32 	%r40, %r39, 10;
	add.s32 	%r41, %r40, %r36;
	mul.hi.s32 	%r42, %r7, -1840700269;
	add.s32 	%r43, %r42, %r7;
	shr.u32 	%r44, %r43, 31;
	shr.s32 	%r45, %r43, 2;
	add.s32 	%r46, %r45, %r44;
	mul.lo.s32 	%r47, %r46, 7;
	sub.s32 	%r48, %r7, %r47;
	add.s32 	%r49, %r14, %r48;
	sub.s32 	%r50, %r49, %r21;
	add.s32 	%r51, %r50, 2;
	add.s32 	%r52, %r51, %r41;
	mul.hi.s32 	%r53, %r52, -1840700269;
	add.s32 	%r54, %r53, %r52;
	shr.u32 	%r55, %r54, 31;
	shr.s32 	%r56, %r54, 2;
	add.s32 	%r57, %r56, %r55;
	mul.lo.s32 	%r58, %r57, 7;
	sub.s32 	%r59, %r58, %r51;
	shr.s32 	%r60, %r59, 5;
	mad.lo.s32 	%r61, %r60, -31, %r59;
	add.s64 	%rd9, %rd5, %rd7;
	st.global.u32 	[%rd9], %r61;
	add.s32 	%r62, %r60, 3;
	add.s64 	%rd10, %rd6, %rd7;
	st.global.u32 	[%rd10], %r62;
$L__BB0_2:
	ret;

}


// ===== COMPILED SASS (sm_100) =====

	.target	sm_100

	.elftype	@"ET_EXEC"


//--------------------- .note.nv.tkinfo           --------------------------
	.section	.note.nv.tkinfo,"",@"SHT_NOTE"
	.sectionflags	@"SHF_NOTE_NV_TKINFO"
	.tkinfo
        /*0018*/ 	.word	0x00000002
        /*0030*/ 	.string	""
        /*0030*/ 	.string	"ptxas"
        /*0030*/ 	.string	"Cuda compilation tools, release 13.0, V13.0.88"
        /*0030*/ 	.string	"Build cuda_13.0.r13.0/compiler.36424714_0"
        /*0030*/ 	.string	"-arch sm_100 -m 64 "



//--------------------- .note.nv.cuinfo           --------------------------
	.section	.note.nv.cuinfo,"",@"SHT_NOTE"
	.sectionflags	@"SHF_NOTE_NV_CUINFO"
        /*0018*/ 	.short	0x0002
        /*001a*/ 	.short	0x0064
        /*001c*/ 	.short	0x0082
	.zero		2


//--------------------- .nv.info                  --------------------------
	.section	.nv.info,"",@"SHT_CUDA_INFO"
	.align	4


	//----- nvinfo : EIATTR_REGCOUNT
	.align		4
        /*0000*/ 	.byte	0x04, 0x2f
        /*0002*/ 	.short	(.L_1 - .L_0)
	.align		4
.L_0:
        /*0004*/ 	.word	index@(_Z6easterPiS_S_i)
        /*0008*/ 	.word	0x0000000e


	//----- nvinfo : EIATTR_FRAME_SIZE
	.align		4
.L_1:
        /*000c*/ 	.byte	0x04, 0x11
        /*000e*/ 	.short	(.L_3 - .L_2)
	.align		4
.L_2:
        /*0010*/ 	.word	index@(_Z6easterPiS_S_i)
        /*0014*/ 	.word	0x00000000


	//----- nvinfo : EIATTR_MIN_STACK_SIZE
	.align		4
.L_3:
        /*0018*/ 	.byte	0x04, 0x12
        /*001a*/ 	.short	(.L_5 - .L_4)
	.align		4
.L_4:
        /*001c*/ 	.word	index@(_Z6easterPiS_S_i)
        /*0020*/ 	.word	0x00000000
.L_5:


//--------------------- .nv.compat                --------------------------
	.section	.nv.compat,"",@"SHT_CUDA_COMPAT_INFO"
	.align	4
        /*0000*/ 	.byte	0x02, 0x09, 0x00, 0x00, 0x02, 0x02, 0x01, 0x00, 0x02, 0x05, 0x05, 0x00, 0x03, 0x07, 0x01, 0x01
        /*0010*/ 	.byte	0x02, 0x03, 0x00, 0x00, 0x02, 0x06, 0x01, 0x00, 0x04, 0x0b, 0x08, 0x00, 0x09, 0x00, 0x00, 0x00
        /*0020*/ 	.byte	0x00, 0x00, 0x00, 0x00


//--------------------- .nv.info._Z6easterPiS_S_i --------------------------
	.section	.nv.info._Z6easterPiS_S_i,"",@"SHT_CUDA_INFO"
	.sectionflags	@""
	.align	4


	//----- nvinfo : EIATTR_CUDA_API_VERSION
	.align		4
        /*0000*/ 	.byte	0x04, 0x37
        /*0002*/ 	.short	(.L_7 - .L_6)
.L_6:
        /*0004*/ 	.word	0x00000082


	//----- nvinfo : EIATTR_KPARAM_INFO
	.align		4
.L_7:
        /*0008*/ 	.byte	0x04, 0x17
        /*000a*/ 	.short	(.L_9 - .L_8)
.L_8:
        /*000c*/ 	.word	0x00000000
        /*0010*/ 	.short	0x0003
        /*0012*/ 	.short	0x0018
        /*0014*/ 	.byte	0x00, 0xf0, 0x11, 0x00


	//----- nvinfo : EIATTR_KPARAM_INFO
	.align		4
.L_9:
        /*0018*/ 	.byte	0x04, 0x17
        /*001a*/ 	.short	(.L_11 - .L_10)
.L_10:
        /*001c*/ 	.word	0x00000000
        /*0020*/ 	.short	0x0002
        /*0022*/ 	.short	0x0010
        /*0024*/ 	.byte	0x00, 0xf5, 0x21, 0x00


	//----- nvinfo : EIATTR_KPARAM_INFO
	.align		4
.L_11:
        /*0028*/ 	.byte	0x04, 0x17
        /*002a*/ 	.short	(.L_13 - .L_12)
.L_12:
        /*002c*/ 	.word	0x00000000
        /*0030*/ 	.short	0x0001
        /*0032*/ 	.short	0x0008
        /*0034*/ 	.byte	0x00, 0xf5, 0x21, 0x00


	//----- nvinfo : EIATTR_KPARAM_INFO
	.align		4
.L_13:
        /*0038*/ 	.byte	0x04, 0x17
        /*003a*/ 	.short	(.L_15 - .L_14)
.L_14:
        /*003c*/ 	.word	0x00000000
        /*0040*/ 	.short	0x0000
        /*0042*/ 	.short	0x0000
        /*0044*/ 	.byte	0x00, 0xf5, 0x21, 0x00


	//----- nvinfo : EIATTR_SPARSE_MMA_MASK
	.align		4
.L_15:
        /*0048*/ 	.byte	0x03, 0x50
        /*004a*/ 	.short	0x0000


	//----- nvinfo : EIATTR_MAXREG_COUNT
	.align		4
        /*004c*/ 	.byte	0x03, 0x1b
        /*004e*/ 	.short	0x00ff


	//----- nvinfo : EIATTR_MERCURY_ISA_VERSION
	.align		4
        /*0050*/ 	.byte	0x03, 0x5f
        /*0052*/ 	.short	0x0101


	//----- nvinfo : EIATTR_VRC_CTA_INIT_COUNT
	.align		4
        /*0054*/ 	.byte	0x02, 0x4a
	.zero		1
	.zero		1


	//----- nvinfo : EIATTR_EXIT_INSTR_OFFSETS
	.align		4
        /*0058*/ 	.byte	0x04, 0x1c
        /*005a*/ 	.short	(.L_17 - .L_16)


	//   ....[0]....
.L_16:
        /*005c*/ 	.word	0x00000070


	//   ....[1]....
        /*0060*/ 	.word	0x000003c0


	//----- nvinfo : EIATTR_CBANK_PARAM_SIZE
	.align		4
.L_17:
        /*0064*/ 	.byte	0x03, 0x19
        /*0066*/ 	.short	0x001c


	//----- nvinfo : EIATTR_PARAM_CBANK
	.align		4
        /*0068*/ 	.byte	0x04, 0x0a
        /*006a*/ 	.short	(.L_19 - .L_18)
	.align		4
.L_18:
        /*006c*/ 	.word	index@(.nv.constant0._Z6easterPiS_S_i)
        /*0070*/ 	.short	0x0380
        /*0072*/ 	.short	0x001c


	//----- nvinfo : EIATTR_SW_WAR
	.align		4
.L_19:
        /*0074*/ 	.byte	0x04, 0x36
        /*0076*/ 	.short	(.L_21 - .L_20)
.L_20:
        /*0078*/ 	.word	0x00000008
.L_21:


//--------------------- .nv.callgraph             --------------------------
	.section	.nv.callgraph,"",@"SHT_CUDA_CALLGRAPH"
	.align	4
	.sectionentsize	8
	.align		4
        /*0000*/ 	.word	0x00000000
	.align		4
        /*0004*/ 	.word	0xffffffff
	.align		4
        /*0008*/ 	.word	0x00000000
	.align		4
        /*000c*/ 	.word	0xfffffffe
	.align		4
        /*0010*/ 	.word	0x00000000
	.align		4
        /*0014*/ 	.word	0xfffffffd
	.align		4
        /*0018*/ 	.word	0x00000000
	.align		4
        /*001c*/ 	.word	0xfffffffc


//--------------------- .text._Z6easterPiS_S_i    --------------------------
	.section	.text._Z6easterPiS_S_i,"ax",@progbits
	.align	128
        .global         _Z6easterPiS_S_i
        .type           _Z6easterPiS_S_i,@function
        .size           _Z6easterPiS_S_i,(.L_x_1 - _Z6easterPiS_S_i)
        .other          _Z6easterPiS_S_i,@"STO_CUDA_ENTRY STV_DEFAULT"
_Z6easterPiS_S_i:
.text._Z6easterPiS_S_i:
[----:B------:R-:W-:Y:S01]  /*0000*/  LDC R1, c[0x0][0x37c] ;  /* 0x0000df00ff017b82 */ /* 0x000fe20000000800 */
[----:B------:R-:W0:Y:S07]  /*0010*/  S2R R3, SR_TID.X ;  /* 0x0000000000037919 */ /* 0x000e2e0000002100 */
[----:B------:R-:W0:Y:S01]  /*0020*/  S2UR UR4, SR_CTAID.X ;  /* 0x00000000000479c3 */ /* 0x000e220000002500 */
[----:B------:R-:W1:Y:S07]  /*0030*/  LDCU UR5, c[0x0][0x398] ;  /* 0x00007300ff0577ac */ /* 0x000e6e0008000800 */
[----:B------:R-:W0:Y:S02]  /*0040*/  LDC R0, c[0x0][0x360] ;  /* 0x0000d800ff007b82 */ /* 0x000e240000000800 */
[----:B0-----:R-:W-:-:S05]  /*0050*/  IMAD R0, R0, UR4, R3 ;  /* 0x0000000400007c24 */ /* 0x001fca000f8e0203 */
[----:B-1----:R-:W-:-:S13]  /*0060*/  ISETP.GE.AND P0, PT, R0, UR5, PT ;  /* 0x0000000500007c0c */ /* 0x002fda000bf06270 */
[----:B------:R-:W-:Y:S05]  /*0070*/  @P0 EXIT ;  /* 0x000000000000094d */ /* 0x000fea0003800000 */
[----:B------:R-:W0:Y:S01]  /*0080*/  LDC.64 R6, c[0x0][0x380] ;  /* 0x0000e000ff067b82 */ /* 0x000e220000000a00 */
[----:B------:R-:W1:Y:S01]  /*0090*/  LDCU.64 UR4, c[0x0][0x358] ;  /* 0x00006b00ff0477ac */ /* 0x000e620008000a00 */
[----:B0-----:R-:W-:-:S06]  /*00a0*/  IMAD.WIDE R6, R0, 0x4, R6 ;  /* 0x0000000400067825 */ /* 0x001fcc00078e0206 */
[----:B-1----:R-:W2:Y:S01]  /*00b0*/  LDG.E R6, desc[UR4][R6.64] ;  /* 0x0000000406067981 */ /* 0x002ea2000c1e1900 */
[----:B------:R-:W-:Y:S02]  /*00c0*/  IMAD.MOV.U32 R11, RZ, RZ, 0x3 ;  /* 0x00000003ff0b7424 */ /* 0x000fe400078e00ff */
[----:B--2---:R-:W-:Y:S02]  /*00d0*/  VIADD R3, R6, 0x7d0 ;  /* 0x000007d006037836 */ /* 0x004fe40000000000 */
[----:B------:R-:W-:Y:S02]  /*00e0*/  HFMA2 R6, -RZ, RZ, 0, 0 ;  /* 0x00000000ff067431 */ /* 0x000fe400000001ff */
[----:B------:R-:W-:Y:S01]  /*00f0*/  IMAD.HI R2, R3, 0x6bca1af3, RZ ;  /* 0x6bca1af303027827 */ /* 0x000fe200078e02ff */
[----:B------:R-:W-:-:S05]  /*0100*/  SHF.R.S32.HI R4, RZ, 0x2, R3 ;  /* 0x00000002ff047819 */ /* 0x000fca0000011403 */
[----:B------:R-:W-:-:S05]  /*0110*/  IMAD.HI R5, R4, 0x51eb851f, RZ ;  /* 0x51eb851f04057827 */ /* 0x000fca00078e02ff */
[----:B------:R-:W-:-:S04]  /*0120*/  SHF.R.U32.HI R8, RZ, 0x1f, R5 ;  /* 0x0000001fff087819 */ /* 0x000fc80000011605 */
[----:B------:R-:W-:Y:S02]  /*0130*/  LEA.HI.SX32 R8, R5, R8, 0x1d ;  /* 0x0000000805087211 */ /* 0x000fe400078feaff */
[----:B------:R-:W-:Y:S02]  /*0140*/  SHF.R.U32.HI R5, RZ, 0x1f, R2 ;  /* 0x0000001fff057819 */ /* 0x000fe40000011602 */
[C---:B------:R-:W-:Y:S01]  /*0150*/  LEA R9, R8.reuse, 0xd, 0x3 ;  /* 0x0000000d08097811 */ /* 0x040fe200078e18ff */
[----:B------:R-:W-:Y:S01]  /*0160*/  IMAD R8, R8, R11, 0x3 ;  /* 0x0000000308087424 */ /* 0x000fe200078e020b */
[----:B------:R-:W-:-:S03]  /*0170*/  LEA.HI.SX32 R5, R2, R5, 0x1d ;  /* 0x0000000502057211 */ /* 0x000fc600078feaff */
[----:B------:R-:W-:Y:S01]  /*0180*/  IMAD.HI R9, R9, -0x51eb851f, RZ ;  /* 0xae147ae109097827 */ /* 0x000fe200078e02ff */
[----:B------:R-:W-:-:S03]  /*0190*/  SHF.R.S32.HI R8, RZ, 0x2, R8 ;  /* 0x00000002ff087819 */ /* 0x000fc60000011408 */
[----:B------:R-:W-:Y:S01]  /*01a0*/  IMAD R5, R5, -0x13, R3 ;  /* 0xffffffed05057824 */ /* 0x000fe200078e0203 */
[----:B------:R-:W-:-:S03]  /*01b0*/  SHF.R.U32.HI R2, RZ, 0x1f, R9 ;  /* 0x0000001fff027819 */ /* 0x000fc60000011609 */
[----:B------:R-:W-:Y:S01]  /*01c0*/  IMAD R7, R5, 0x13, R8 ;  /* 0x0000001305077824 */ /* 0x000fe200078e0208 */
[----:B------:R-:W-:-:S04]  /*01d0*/  LEA.HI.SX32 R2, R9, R2, 0x1d ;  /* 0x0000000209027211 */ /* 0x000fc800078feaff */
[----:B------:R-:W-:Y:S01]  /*01e0*/  IADD3 R7, PT, PT, R7, 0xf, R2 ;  /* 0x0000000f07077810 */ /* 0x000fe20007ffe002 */
[----:B------:R-:W-:-:S04]  /*01f0*/  IMAD.MOV.U32 R2, RZ, RZ, RZ ;  /* 0x000000ffff027224 */ /* 0x000fc800078e00ff */
[----:B------:R-:W-:-:S04]  /*0200*/  IMAD.HI R6, R7, -0x77777777, R6 ;  /* 0x8888888907067827 */ /* 0x000fc800078e0206 */
[----:B------:R-:W-:Y:S01]  /*0210*/  IMAD.HI R2, R3, -0x6db6db6d, R2 ;  /* 0x9249249303027827 */ /* 0x000fe200078e0202 */
[----:B------:R-:W-:-:S04]  /*0220*/  SHF.R.U32.HI R9, RZ, 0x1f, R6 ;  /* 0x0000001fff097819 */ /* 0x000fc80000011606 */
[----:B------:R-:W-:Y:S02]  /*0230*/  SHF.R.U32.HI R11, RZ, 0x1f, R2 ;  /* 0x0000001fff0b7819 */ /* 0x000fe40000011602 */
[----:B------:R-:W-:Y:S02]  /*0240*/  LEA.HI.SX32 R9, R6, R9, 0x1c ;  /* 0x0000000906097211 */ /* 0x000fe400078fe2ff */
[----:B------:R-:W-:-:S03]  /*0250*/  LEA.HI.SX32 R11, R2, R11, 0x1e ;  /* 0x0000000b020b7211 */ /* 0x000fc600078ff2ff */
[----:B------:R-:W-:Y:S02]  /*0260*/  IMAD R6, R9, -0x1e, R7 ;  /* 0xffffffe209067824 */ /* 0x000fe400078e0207 */
[----:B------:R-:W-:Y:S02]  /*0270*/  IMAD R11, R11, -0x7, R3 ;  /* 0xfffffff90b0b7824 */ /* 0x000fe400078e0203 */
[----:B------:R-:W0:Y:S01]  /*0280*/  LDC.64 R2, c[0x0][0x390] ;  /* 0x0000e400ff027b82 */ /* 0x000e220000000a00 */
[----:B------:R-:W-:Y:S02]  /*0290*/  LEA R5, R6, R5, 0x5 ;  /* 0x0000000506057211 */ /* 0x000fe400078e28ff */
[----:B------:R-:W-:Y:S02]  /*02a0*/  IADD3 R11, PT, PT, -R8, R4, R11 ;  /* 0x00000004080b7210 */ /* 0x000fe40007ffe10b */
[----:B------:R-:W-:-:S03]  /*02b0*/  IADD3 R5, PT, PT, -R5, 0x738a, RZ ;  /* 0x0000738a05057810 */ /* 0x000fc60007ffe1ff */
[----:B------:R-:W-:Y:S01]  /*02c0*/  VIADD R8, R11, 0x2 ;  /* 0x000000020b087836 */ /* 0x000fe20000000000 */
[----:B------:R-:W-:Y:S01]  /*02d0*/  LEA.HI R5, R5, R6, RZ, 0x16 ;  /* 0x0000000605057211 */ /* 0x000fe200078fb0ff */
[----:B------:R-:W-:-:S03]  /*02e0*/  IMAD.MOV.U32 R6, RZ, RZ, RZ ;  /* 0x000000ffff067224 */ /* 0x000fc600078e00ff */
[----:B------:R-:W-:Y:S02]  /*02f0*/  IADD3 R7, PT, PT, R5, R8, RZ ;  /* 0x0000000805077210 */ /* 0x000fe40007ffe0ff */
[----:B------:R-:W1:Y:S03]  /*0300*/  LDC.64 R4, c[0x0][0x388] ;  /* 0x0000e200ff047b82 */ /* 0x000e660000000a00 */
[----:B------:R-:W-:-:S05]  /*0310*/  IMAD.HI R6, R7, -0x6db6db6d, R6 ;  /* 0x9249249307067827 */ /* 0x000fca00078e0206 */
[----:B------:R-:W-:Y:S01]  /*0320*/  SHF.R.U32.HI R7, RZ, 0x1f, R6 ;  /* 0x0000001fff077819 */ /* 0x000fe20000011606 */
[----:B0-----:R-:W-:-:S03]  /*0330*/  IMAD.WIDE R2, R0, 0x4, R2 ;  /* 0x0000000400027825 */ /* 0x001fc600078e0202 */
[----:B------:R-:W-:-:S05]  /*0340*/  LEA.HI.SX32 R7, R6, R7, 0x1e ;  /* 0x0000000706077211 */ /* 0x000fca00078ff2ff */
[----:B------:R-:W-:-:S05]  /*0350*/  IMAD R7, R7, 0x7, -R8 ;  /* 0x0000000707077824 */ /* 0x000fca00078e0a08 */
[----:B------:R-:W-:Y:S01]  /*0360*/  SHF.R.S32.HI R6, RZ, 0x5, R7 ;  /* 0x00000005ff067819 */ /* 0x000fe20000011407 */
[----:B-1----:R-:W-:-:S03]  /*0370*/  IMAD.WIDE R4, R0, 0x4, R4 ;  /* 0x0000000400047825 */ /* 0x002fc600078e0204 */
[C---:B------:R-:W-:Y:S01]  /*0380*/  IADD3 R9, PT, PT, R6.reuse, 0x3, RZ ;  /* 0x0000000306097810 */ /* 0x040fe20007ffe0ff */
[----:B------:R-:W-:-:S05]  /*0390*/  IMAD R7, R6, -0x1f, R7 ;  /* 0xffffffe106077824 */ /* 0x000fca00078e0207 */
[----:B------:R-:W-:Y:S04]  /*03a0*/  STG.E desc[UR4][R2.64], R7 ;  /* 0x0000000702007986 */ /* 0x000fe8000c101904 */
[----:B------:R-:W-:Y:S01]  /*03b0*/  STG.E desc[UR4][R4.64], R9 ;  /* 0x0000000904007986 */ /* 0x000fe2000c101904 */
[----:B------:R-:W-:Y:S05]  /*03c0*/  EXIT ;  /* 0x000000000000794d */ /* 0x000fea0003800000 */
.L_x_0:
[----:B------:R-:W-:-:S00]  /*03d0*/  BRA `(.L_x_0) ;  /* 0xfffffffc00fc7947 */ /* 0x000fc0000383ffff */
[----:B------:R-:W-:-:S00]  /*03e0*/  NOP ;  /* 0x0000000000007918 */ /* 0x000fc00000000000 */
        /* <DEDUP_REMOVED lines=9> */
.L_x_1:


//--------------------- .nv.shared.reserved.0     --------------------------
	.section	.nv.shared.reserved.0,"aw",@nobits
	.weak		__nv_reservedSMEM_offset_0_alias
	.size		__nv_reservedSMEM_offset_0_alias, 0, 64
	.other		__nv_reservedSMEM_offset_0_alias,@"STO_CUDA_RESERVED_SHARED STV_DEFAULT"
__nv_reservedSMEM_offset_0_alias:
	.zero		0
	.zero		64


//--------------------- .nv.constant0._Z6easterPiS_S_i --------------------------
	.section	.nv.constant0._Z6easterPiS_S_i,"a",@progbits
	.sectionflags	@""
	.align	4
.nv.constant0._Z6easterPiS_S_i:
	.zero		924


//--------------------- SYMBOLS --------------------------

	.type		.nv.reservedSmem.offset0,@object
	.size		.nv.reservedSmem.offset0,0x4
